	.headerflags	@"EF_CUDA_TEXMODE_UNIFIED EF_CUDA_64BIT_ADDRESS EF_CUDA_ACCELERATORS EF_CUDA_SM90 EF_CUDA_VIRTUAL_SM(EF_CUDA_SM90)"
	.elftype	@"ET_EXEC"


//--------------------- .nv.info                  --------------------------
	.section	.nv.info,"",@"SHT_CUDA_INFO"
	.align	4


	//----- nvinfo : EIATTR_REGCOUNT
	.align		4
        /*0000*/ 	.byte	0x04, 0x2f
        /*0002*/ 	.short	(.L_3 - .L_2)
	.align		4
.L_2:
        /*0004*/ 	.word	index@(triton_poi_fused__native_batch_norm_legit_no_training_mul_sigmoid_27)
        /*0008*/ 	.word	0x00000030


	//----- nvinfo : EIATTR_MIN_STACK_SIZE
	.align		4
.L_3:
        /*000c*/ 	.byte	0x04, 0x12
        /*000e*/ 	.short	(.L_5 - .L_4)
	.align		4
.L_4:
        /*0010*/ 	.word	index@(triton_poi_fused__native_batch_norm_legit_no_training_mul_sigmoid_27)
        /*0014*/ 	.word	0x00000000


	//----- nvinfo : EIATTR_FRAME_SIZE
	.align		4
.L_5:
        /*0018*/ 	.byte	0x04, 0x11
        /*001a*/ 	.short	(.L_7 - .L_6)
	.align		4
.L_6:
        /*001c*/ 	.word	index@(triton_poi_fused__native_batch_norm_legit_no_training_mul_sigmoid_27)
        /*0020*/ 	.word	0x00000000


	//----- nvinfo : EIATTR_MIN_STACK_SIZE
	.align		4
.L_7:
        /*0024*/ 	.byte	0x04, 0x12
        /*0026*/ 	.short	(.L_9 - .L_8)
	.align		4
.L_8:
        /*0028*/ 	.word	index@(triton_poi_fused__native_batch_norm_legit_no_training_mul_sigmoid_27)
        /*002c*/ 	.word	0x00000000
.L_9:


//--------------------- .nv.info.triton_poi_fused__native_batch_norm_legit_no_training_mul_sigmoid_27 --------------------------
	.section	.nv.info.triton_poi_fused__native_batch_norm_legit_no_training_mul_sigmoid_27,"",@"SHT_CUDA_INFO"
	.sectionflags	@""
	.align	4


	//----- nvinfo : EIATTR_CUDA_API_VERSION
	.align		4
        /*0000*/ 	.byte	0x04, 0x37
        /*0002*/ 	.short	(.L_11 - .L_10)
.L_10:
        /*0004*/ 	.word	0x0000007c


	//----- nvinfo : EIATTR_KPARAM_INFO
	.align		4
.L_11:
        /*0008*/ 	.byte	0x04, 0x17
        /*000a*/ 	.short	(.L_13 - .L_12)
.L_12:
        /*000c*/ 	.word	0x00000000
        /*0010*/ 	.short	0x0006
        /*0012*/ 	.short	0x0030
        /*0014*/ 	.byte	0x00, 0xf0, 0x11, 0x00


	//----- nvinfo : EIATTR_KPARAM_INFO
	.align		4
.L_13:
        /*0018*/ 	.byte	0x04, 0x17
        /*001a*/ 	.short	(.L_15 - .L_14)
.L_14:
        /*001c*/ 	.word	0x00000000
        /*0020*/ 	.short	0x0005
        /*0022*/ 	.short	0x0028
        /*0024*/ 	.byte	0x00, 0xf4, 0x21, 0x00


	//----- nvinfo : EIATTR_KPARAM_INFO
	.align		4
.L_15:
        /*0028*/ 	.byte	0x04, 0x17
        /*002a*/ 	.short	(.L_17 - .L_16)
.L_16:
        /*002c*/ 	.word	0x00000000
        /*0030*/ 	.short	0x0004
        /*0032*/ 	.short	0x0020
        /*0034*/ 	.byte	0x00, 0xf4, 0x21, 0x00


	//----- nvinfo : EIATTR_KPARAM_INFO
	.align		4
.L_17:
        /*0038*/ 	.byte	0x04, 0x17
        /*003a*/ 	.short	(.L_19 - .L_18)
.L_18:
        /*003c*/ 	.word	0x00000000
        /*0040*/ 	.short	0x0003
        /*0042*/ 	.short	0x0018
        /*0044*/ 	.byte	0x00, 0xf4, 0x21, 0x00


	//----- nvinfo : EIATTR_KPARAM_INFO
	.align		4
.L_19:
        /*0048*/ 	.byte	0x04, 0x17
        /*004a*/ 	.short	(.L_21 - .L_20)
.L_20:
        /*004c*/ 	.word	0x00000000
        /*0050*/ 	.short	0x0002
        /*0052*/ 	.short	0x0010
        /*0054*/ 	.byte	0x00, 0xf4, 0x21, 0x00


	//----- nvinfo : EIATTR_KPARAM_INFO
	.align		4
.L_21:
        /*0058*/ 	.byte	0x04, 0x17
        /*005a*/ 	.short	(.L_23 - .L_22)
.L_22:
        /*005c*/ 	.word	0x00000000
        /*0060*/ 	.short	0x0001
        /*0062*/ 	.short	0x0008
        /*0064*/ 	.byte	0x00, 0xf4, 0x21, 0x00


	//----- nvinfo : EIATTR_KPARAM_INFO
	.align		4
.L_23:
        /*0068*/ 	.byte	0x04, 0x17
        /*006a*/ 	.short	(.L_25 - .L_24)
.L_24:
        /*006c*/ 	.word	0x00000000
        /*0070*/ 	.short	0x0000
        /*0072*/ 	.short	0x0000
        /*0074*/ 	.byte	0x00, 0xf4, 0x21, 0x00


	//----- nvinfo : EIATTR_SPARSE_MMA_MASK
	.align		4
.L_25:
        /*0078*/ 	.byte	0x03, 0x50
        /*007a*/ 	.short	0x0000


	//----- nvinfo : EIATTR_MAXREG_COUNT
	.align		4
        /*007c*/ 	.byte	0x03, 0x1b
        /*007e*/ 	.short	0x00ff


	//----- nvinfo : EIATTR_EXIT_INSTR_OFFSETS
	.align		4
        /*0080*/ 	.byte	0x04, 0x1c
        /*0082*/ 	.short	(.L_27 - .L_26)


	//   ....[0]....
.L_26:
        /*0084*/ 	.word	0x00001300


	//   ....[1]....
        /*0088*/ 	.word	0x00001320


	//----- nvinfo : EIATTR_REQNTID
	.align		4
.L_27:
        /*008c*/ 	.byte	0x04, 0x10
        /*008e*/ 	.short	(.L_29 - .L_28)
.L_28:
        /*0090*/ 	.word	0x00000080
        /*0094*/ 	.word	0x00000001
        /*0098*/ 	.word	0x00000001


	//----- nvinfo : EIATTR_CBANK_PARAM_SIZE
	.align		4
.L_29:
        /*009c*/ 	.byte	0x03, 0x19
        /*009e*/ 	.short	0x0034


	//----- nvinfo : EIATTR_PARAM_CBANK
	.align		4
        /*00a0*/ 	.byte	0x04, 0x0a
        /*00a2*/ 	.short	(.L_31 - .L_30)
	.align		4
.L_30:
        /*00a4*/ 	.word	index@(.nv.constant0.triton_poi_fused__native_batch_norm_legit_no_training_mul_sigmoid_27)
        /*00a8*/ 	.short	0x0210
        /*00aa*/ 	.short	0x0034


	//----- nvinfo : EIATTR_SW_WAR
	.align		4
.L_31:
        /*00ac*/ 	.byte	0x04, 0x36
        /*00ae*/ 	.short	(.L_33 - .L_32)
.L_32:
        /*00b0*/ 	.word	0x00000008
.L_33:


//--------------------- .nv.callgraph             --------------------------
	.section	.nv.callgraph,"",@"SHT_CUDA_CALLGRAPH"
	.align	4
	.sectionentsize	8
	.align		4
        /*0000*/ 	.word	0x00000000
	.align		4
        /*0004*/ 	.word	0xffffffff
	.align		4
        /*0008*/ 	.word	0x00000000
	.align		4
        /*000c*/ 	.word	0xfffffffe
	.align		4
        /*0010*/ 	.word	0x00000000
	.align		4
        /*0014*/ 	.word	0xfffffffd
	.align		4
        /*0018*/ 	.word	0x00000000
	.align		4
        /*001c*/ 	.word	0xfffffffc


//--------------------- .nv.constant4             --------------------------
	.section	.nv.constant4,"a",@progbits
	.align	8
	.align		8
.nv.constant4:
        /*0000*/ 	.dword	_$_str
	.align		8
        /*0008*/ 	.dword	_$_str_$_2


//--------------------- .text.triton_poi_fused__native_batch_norm_legit_no_training_mul_sigmoid_27 --------------------------
	.section	.text.triton_poi_fused__native_batch_norm_legit_no_training_mul_sigmoid_27,"ax",@progbits
	.align	128
        .global         triton_poi_fused__native_batch_norm_legit_no_training_mul_sigmoid_27
        .type           triton_poi_fused__native_batch_norm_legit_no_training_mul_sigmoid_27,@function
        .size           triton_poi_fused__native_batch_norm_legit_no_training_mul_sigmoid_27,(.L_x_1 - triton_poi_fused__native_batch_norm_legit_no_training_mul_sigmoid_27)
        .other          triton_poi_fused__native_batch_norm_legit_no_training_mul_sigmoid_27,@"STO_CUDA_ENTRY STV_DEFAULT"
triton_poi_fused__native_batch_norm_legit_no_training_mul_sigmoid_27:
.text.triton_poi_fused__native_batch_norm_legit_no_training_mul_sigmoid_27:
[----:B------:R-:W0:Y:S01]  /*0000*/  LDC R1, c[0x0][0x28] ;  /* 0x00000a00ff017b82 */ /* 0x000e220000000800 */
[----:B------:R-:W1:Y:S01]  /*0010*/  S2R R0, SR_TID.X ;  /* 0x0000000000007919 */ /* 0x000e620000002100 */
[----:B------:R-:W-:-:S06]  /*0020*/  HFMA2.MMA R22, -RZ, RZ, 0, 0 ;  /* 0x00000000ff167435 */ /* 0x000fcc00000001ff */
[----:B------:R-:W2:Y:S01]  /*0030*/  LDC.64 R24, c[0x0][0x228] ;  /* 0x00008a00ff187b82 */ /* 0x000ea20000000a00 */
[----:B------:R-:W-:Y:S01]  /*0040*/  CS2R R12, SRZ ;  /* 0x00000000000c7805 */ /* 0x000fe2000001ff00 */
[----:B------:R-:W3:Y:S01]  /*0050*/  S2R R23, SR_CTAID.X ;  /* 0x0000000000177919 */ /* 0x000ee20000002500 */
[----:B------:R-:W-:Y:S01]  /*0060*/  ULDC.64 UR4, c[0x0][0x208] ;  /* 0x0000820000047ab9 */ /* 0x000fe20000000a00 */
[----:B------:R-:W-:Y:S01]  /*0070*/  HFMA2.MMA R10, -RZ, RZ, 0, 0 ;  /* 0x00000000ff0a7435 */ /* 0x000fe200000001ff */
[----:B------:R-:W-:-:S03]  /*0080*/  MOV R6, RZ ;  /* 0x000000ff00067202 */ /* 0x000fc60000000f00 */
[----:B------:R-:W4:Y:S08]  /*0090*/  LDC.64 R14, c[0x0][0x220] ;  /* 0x00008800ff0e7b82 */ /* 0x000f300000000a00 */
[----:B------:R-:W5:Y:S01]  /*00a0*/  LDC.64 R18, c[0x0][0x218] ;  /* 0x00008600ff127b82 */ /* 0x000f620000000a00 */
[----:B------:R-:W-:Y:S02]  /*00b0*/  CS2R R32, SRZ ;  /* 0x0000000000207805 */ /* 0x000fe4000001ff00 */
[----:B------:R-:W-:-:S05]  /*00c0*/  CS2R R26, SRZ ;  /* 0x00000000001a7805 */ /* 0x000fca000001ff00 */
[----:B------:R-:W4:Y:S01]  /*00d0*/  LDC.64 R16, c[0x0][0x230] ;  /* 0x00008c00ff107b82 */ /* 0x000f220000000a00 */
[----:B-1----:R-:W-:-:S04]  /*00e0*/  SHF.L.U32 R0, R0, 0x2, RZ ;  /* 0x0000000200007819 */ /* 0x002fc800000006ff */
[----:B------:R-:W-:-:S04]  /*00f0*/  LOP3.LUT R0, R0, 0x1fc, RZ, 0xc0, !PT ;  /* 0x000001fc00007812 */ /* 0x000fc800078ec0ff */
[----:B---3--:R-:W-:-:S04]  /*0100*/  LEA R23, R23, R0, 0xa ;  /* 0x0000000017177211 */ /* 0x008fc800078e50ff */
[C---:B------:R-:W-:Y:S01]  /*0110*/  ISETP.GE.AND P1, PT, R23.reuse, 0x16e00, PT ;  /* 0x00016e001700780c */ /* 0x040fe20003f26270 */
[----:B------:R-:W-:Y:S01]  /*0120*/  IMAD.HI R0, R23, -0x4cf09cad, R22 ;  /* 0xb30f635317007827 */ /* 0x000fe200078e0216 */
[----:B------:R-:W-:-:S04]  /*0130*/  IADD3 R7, R23, 0x2, RZ ;  /* 0x0000000217077810 */ /* 0x000fc80007ffe0ff */
[----:B------:R-:W-:-:S04]  /*0140*/  SHF.R.U32.HI R3, RZ, 0x1f, R0 ;  /* 0x0000001fff037819 */ /* 0x000fc80000011600 */
[----:B------:R-:W-:-:S05]  /*0150*/  LEA.HI.SX32 R3, R0, R3, 0x18 ;  /* 0x0000000300037211 */ /* 0x000fca00078fc2ff */
[----:B------:R-:W-:-:S04]  /*0160*/  IMAD R3, R3, -0x16e, R23 ;  /* 0xfffffe9203037824 */ /* 0x000fc800078e0217 */
[----:B--2---:R-:W-:-:S05]  /*0170*/  IMAD.WIDE R4, R3, 0x4, R24 ;  /* 0x0000000403047825 */ /* 0x004fca00078e0218 */
[----:B------:R1:W2:Y:S01]  /*0180*/  @!P1 LDG.E.EL.64 R12, desc[UR4][R4.64] ;  /* 0x00000004040c9981 */ /* 0x0002a2000c2e1b00 */
[----:B------:R-:W-:Y:S01]  /*0190*/  IADD3 R11, R23, 0x200, RZ ;  /* 0x00000200170b7810 */ /* 0x000fe20007ffe0ff */
[----:B------:R-:W-:-:S04]  /*01a0*/  IMAD.HI R0, R7, -0x4cf09cad, R6 ;  /* 0xb30f635307007827 */ /* 0x000fc800078e0206 */
[----:B------:R-:W-:Y:S01]  /*01b0*/  IMAD.HI R2, R11, -0x4cf09cad, R10 ;  /* 0xb30f63530b027827 */ /* 0x000fe200078e020a */
[----:B------:R-:W-:-:S04]  /*01c0*/  SHF.R.U32.HI R9, RZ, 0x1f, R0 ;  /* 0x0000001fff097819 */ /* 0x000fc80000011600 */
[----:B-1----:R-:W-:Y:S02]  /*01d0*/  SHF.R.U32.HI R5, RZ, 0x1f, R2 ;  /* 0x0000001fff057819 */ /* 0x002fe40000011602 */
[----:B------:R-:W-:Y:S02]  /*01e0*/  LEA.HI.SX32 R9, R0, R9, 0x18 ;  /* 0x0000000900097211 */ /* 0x000fe400078fc2ff */
[----:B------:R-:W-:Y:S02]  /*01f0*/  LEA.HI.SX32 R5, R2, R5, 0x18 ;  /* 0x0000000502057211 */ /* 0x000fe400078fc2ff */
[----:B------:R-:W-:Y:S01]  /*0200*/  ISETP.GE.AND P0, PT, R11, 0x16e00, PT ;  /* 0x00016e000b00780c */ /* 0x000fe20003f06270 */
[----:B------:R-:W-:Y:S01]  /*0210*/  IMAD R0, R9, -0x16e, R7 ;  /* 0xfffffe9209007824 */ /* 0x000fe200078e0207 */
[----:B------:R-:W-:Y:S01]  /*0220*/  MOV R7, RZ ;  /* 0x000000ff00077202 */ /* 0x000fe20000000f00 */
[----:B------:R-:W-:Y:S01]  /*0230*/  IMAD R11, R5, -0x16e, R11 ;  /* 0xfffffe92050b7824 */ /* 0x000fe200078e020b */
[----:B------:R-:W-:Y:S01]  /*0240*/  CS2R R4, SRZ ;  /* 0x0000000000047805 */ /* 0x000fe2000001ff00 */
[----:B----4-:R-:W-:-:S04]  /*0250*/  IMAD.WIDE R28, R3, 0x4, R14 ;  /* 0x00000004031c7825 */ /* 0x010fc800078e020e */
[----:B-----5:R-:W-:Y:S01]  /*0260*/  IMAD.WIDE R18, R23, 0x4, R18 ;  /* 0x0000000417127825 */ /* 0x020fe200078e0212 */
[----:B------:R-:W3:Y:S03]  /*0270*/  @!P1 LDG.E.EL.64 R32, desc[UR4][R28.64] ;  /* 0x000000041c209981 */ /* 0x000ee6000c2e1b00 */
[----:B------:R-:W-:Y:S01]  /*0280*/  IMAD.WIDE R8, R0, 0x4, R24 ;  /* 0x0000000400087825 */ /* 0x000fe200078e0218 */
[----:B------:R-:W3:Y:S01]  /*0290*/  @!P1 LDG.E.128 R4, desc[UR4][R18.64] ;  /* 0x0000000412049981 */ /* 0x000ee2000c1e1d00 */
[----:B------:R-:W-:-:S03]  /*02a0*/  HFMA2.MMA R30, -RZ, RZ, 0, 0 ;  /* 0x00000000ff1e7435 */ /* 0x000fc600000001ff */
[----:B------:R1:W4:Y:S01]  /*02b0*/  @!P1 LDG.E.EL.64 R26, desc[UR4][R8.64] ;  /* 0x00000004081a9981 */ /* 0x000322000c2e1b00 */
[----:B------:R-:W-:Y:S02]  /*02c0*/  IADD3 R31, R23, 0x202, RZ ;  /* 0x00000202171f7810 */ /* 0x000fe40007ffe0ff */
[----:B------:R-:W-:Y:S01]  /*02d0*/  CS2R R20, SRZ ;  /* 0x0000000000147805 */ /* 0x000fe2000001ff00 */
[----:B-1----:R-:W1:Y:S03]  /*02e0*/  LDC.64 R8, c[0x0][0x238] ;  /* 0x00008e00ff087b82 */ /* 0x002e660000000a00 */
[----:B------:R-:W-:-:S04]  /*02f0*/  IMAD.HI R2, R31, -0x4cf09cad, R30 ;  /* 0xb30f63531f027827 */ /* 0x000fc800078e021e */
[----:B------:R-:W-:Y:S01]  /*0300*/  IMAD.WIDE R34, R11, 0x4, R24 ;  /* 0x000000040b227825 */ /* 0x000fe200078e0218 */
[----:B------:R-:W-:-:S04]  /*0310*/  SHF.R.U32.HI R37, RZ, 0x1f, R2 ;  /* 0x0000001fff257819 */ /* 0x000fc80000011602 */
[----:B------:R5:W4:Y:S01]  /*0320*/  @!P0 LDG.E.EL.64 R20, desc[UR4][R34.64] ;  /* 0x0000000422148981 */ /* 0x000b22000c2e1b00 */
[----:B------:R-:W-:-:S05]  /*0330*/  LEA.HI.SX32 R37, R2, R37, 0x18 ;  /* 0x0000002502257211 */ /* 0x000fca00078fc2ff */
[----:B------:R-:W-:Y:S02]  /*0340*/  IMAD R45, R37, -0x16e, R31 ;  /* 0xfffffe92252d7824 */ /* 0x000fe400078e021f */
[----:B0-----:R-:W-:-:S04]  /*0350*/  IMAD.WIDE R36, R3, 0x4, R16 ;  /* 0x0000000403247825 */ /* 0x001fc800078e0210 */
[----:B------:R-:W-:-:S04]  /*0360*/  IMAD.WIDE R40, R45, 0x4, R24 ;  /* 0x000000042d287825 */ /* 0x000fc800078e0218 */
[----:B-1----:R-:W-:Y:S01]  /*0370*/  IMAD.WIDE R38, R3, 0x4, R8 ;  /* 0x0000000403267825 */ /* 0x002fe200078e0208 */
[----:B------:R-:W-:-:S06]  /*0380*/  CS2R R2, SRZ ;  /* 0x0000000000027805 */ /* 0x000fcc000001ff00 */
[----:B------:R0:W4:Y:S01]  /*0390*/  @!P0 LDG.E.EL.64 R2, desc[UR4][R40.64] ;  /* 0x0000000428028981 */ /* 0x000122000c2e1b00 */
[----:B------:R-:W-:Y:S02]  /*03a0*/  CS2R R42, SRZ ;  /* 0x00000000002a7805 */ /* 0x000fe4000001ff00 */
[----:B------:R-:W-:Y:S02]  /*03b0*/  CS2R R28, SRZ ;  /* 0x00000000001c7805 */ /* 0x000fe4000001ff00 */
[----:B------:R-:W-:Y:S02]  /*03c0*/  MOV R31, RZ ;  /* 0x000000ff001f7202 */ /* 0x000fe40000000f00 */
[----:B------:R1:W4:Y:S01]  /*03d0*/  @!P1 LDG.E.EL.64 R42, desc[UR4][R38.64] ;  /* 0x00000004262a9981 */ /* 0x000322000c2e1b00 */
[----:B-----5:R-:W-:Y:S01]  /*03e0*/  CS2R R34, SRZ ;  /* 0x0000000000227805 */ /* 0x020fe2000001ff00 */
[--C-:B------:R-:W-:Y:S01]  /*03f0*/  IMAD.WIDE R24, R11, 0x4, R14.reuse ;  /* 0x000000040b187825 */ /* 0x100fe200078e020e */
[----:B0-----:R-:W-:Y:S01]  /*0400*/  CS2R R40, SRZ ;  /* 0x0000000000287805 */ /* 0x001fe2000001ff00 */
[----:B------:R-:W5:Y:S04]  /*0410*/  @!P1 LDG.E.EL.64 R30, desc[UR4][R36.64] ;  /* 0x00000004241e9981 */ /* 0x000f68000c2e1b00 */
[----:B------:R0:W5:Y:S01]  /*0420*/  @!P0 LDG.E.EL.64 R34, desc[UR4][R24.64] ;  /* 0x0000000418228981 */ /* 0x000162000c2e1b00 */
[----:B-1----:R-:W-:-:S05]  /*0430*/  IMAD.WIDE R38, R0, 0x4, R14 ;  /* 0x0000000400267825 */ /* 0x002fca00078e020e */
[----:B------:R1:W5:Y:S01]  /*0440*/  @!P1 LDG.E.EL.64 R28, desc[UR4][R38.64] ;  /* 0x00000004261c9981 */ /* 0x000362000c2e1b00 */
[----:B0-----:R-:W-:Y:S01]  /*0450*/  CS2R R24, SRZ ;  /* 0x0000000000187805 */ /* 0x001fe2000001ff00 */
[----:B-1----:R-:W-:-:S04]  /*0460*/  IMAD.WIDE R38, R45, 0x4, R14 ;  /* 0x000000042d267825 */ /* 0x002fc800078e020e */
[----:B------:R-:W-:-:S05]  /*0470*/  IMAD.WIDE R14, R0, 0x4, R16 ;  /* 0x00000004000e7825 */ /* 0x000fca00078e0210 */
[----:B------:R0:W5:Y:S01]  /*0480*/  @!P1 LDG.E.EL.64 R40, desc[UR4][R14.64] ;  /* 0x000000040e289981 */ /* 0x000162000c2e1b00 */
[----:B------:R-:W-:-:S06]  /*0490*/  CS2R R36, SRZ ;  /* 0x0000000000247805 */ /* 0x000fcc000001ff00 */
[----:B------:R1:W5:Y:S01]  /*04a0*/  @!P0 LDG.E.EL.64 R36, desc[UR4][R38.64] ;  /* 0x0000000426248981 */ /* 0x000362000c2e1b00 */
[----:B0-----:R-:W-:-:S05]  /*04b0*/  IMAD.WIDE R14, R11, 0x4, R16 ;  /* 0x000000040b0e7825 */ /* 0x001fca00078e0210 */
[----:B------:R0:W5:Y:S01]  /*04c0*/  @!P0 LDG.E.EL.64 R24, desc[UR4][R14.64] ;  /* 0x000000040e188981 */ /* 0x000162000c2e1b00 */
[----:B------:R-:W-:Y:S01]  /*04d0*/  IMAD.WIDE R16, R45, 0x4, R16 ;  /* 0x000000042d107825 */ /* 0x000fe200078e0210 */
[----:B-1----:R-:W-:Y:S02]  /*04e0*/  CS2R R38, SRZ ;  /* 0x0000000000267805 */ /* 0x002fe4000001ff00 */
[----:B0-----:R-:W-:Y:S01]  /*04f0*/  CS2R R14, SRZ ;  /* 0x00000000000e7805 */ /* 0x001fe2000001ff00 */
[----:B------:R-:W-:-:S05]  /*0500*/  IMAD.WIDE R10, R11, 0x4, R8 ;  /* 0x000000040b0a7825 */ /* 0x000fca00078e0208 */
[----:B------:R0:W5:Y:S02]  /*0510*/  @!P0 LDG.E.EL.64 R14, desc[UR4][R16.64] ;  /* 0x00000004100e8981 */ /* 0x000164000c2e1b00 */
[----:B0-----:R-:W-:-:S04]  /*0520*/  IMAD.WIDE R16, R0, 0x4, R8 ;  /* 0x0000000400107825 */ /* 0x001fc800078e0208 */
[----:B------:R-:W-:Y:S01]  /*0530*/  IMAD.WIDE R8, R45, 0x4, R8 ;  /* 0x000000042d087825 */ /* 0x000fe200078e0208 */
[----:B------:R0:W5:Y:S01]  /*0540*/  @!P1 LDG.E.EL.64 R38, desc[UR4][R16.64] ;  /* 0x0000000410269981 */ /* 0x000162000c2e1b00 */
[----:B------:R-:W-:-:S06]  /*0550*/  CS2R R44, SRZ ;  /* 0x00000000002c7805 */ /* 0x000fcc000001ff00 */
[----:B------:R1:W5:Y:S01]  /*0560*/  @!P0 LDG.E.EL.64 R44, desc[UR4][R8.64] ;  /* 0x00000004082c8981 */ /* 0x000362000c2e1b00 */
[----:B0-----:R-:W-:-:S06]  /*0570*/  CS2R R16, SRZ ;  /* 0x0000000000107805 */ /* 0x001fcc000001ff00 */
[----:B------:R0:W5:Y:S01]  /*0580*/  @!P0 LDG.E.EL.64 R16, desc[UR4][R10.64] ;  /* 0x000000040a108981 */ /* 0x000162000c2e1b00 */
[----:B-1----:R-:W-:Y:S02]  /*0590*/  CS2R R8, SRZ ;  /* 0x0000000000087805 */ /* 0x002fe4000001ff00 */
[----:B0-----:R-:W-:-:S06]  /*05a0*/  CS2R R10, SRZ ;  /* 0x00000000000a7805 */ /* 0x001fcc000001ff00 */
[----:B------:R0:W5:Y:S01]  /*05b0*/  @!P0 LDG.E.128 R8, desc[UR4][R18.64+0x800] ;  /* 0x0008000412088981 */ /* 0x000162000c1e1d00 */
[----:B--2---:R-:W-:-:S04]  /*05c0*/  FADD R12, R12, 9.9999997473787516356e-06 ;  /* 0x3727c5ac0c0c7421 */ /* 0x004fc80000000000 */
[----:B------:R-:W1:Y:S01]  /*05d0*/  MUFU.SQRT R22, R12 ;  /* 0x0000000c00167308 */ /* 0x000e620000002000 */
[----:B------:R-:W-:-:S07]  /*05e0*/  FADD R0, R13, 9.9999997473787516356e-06 ;  /* 0x3727c5ac0d007421 */ /* 0x000fce0000000000 */
[----:B------:R-:W2:Y:S01]  /*05f0*/  MUFU.SQRT R0, R0 ;  /* 0x0000000000007308 */ /* 0x000ea20000002000 */
[C---:B-1----:R-:W-:Y:S02]  /*0600*/  FSETP.GT.AND P2, PT, R22.reuse, 8.50705917302346158658e+37, PT ;  /* 0x7e8000001600780b */ /* 0x042fe40003f44000 */
[----:B------:R-:W-:Y:S02]  /*0610*/  FSETP.GEU.AND P3, PT, R22, 1.175494350822287508e-38, PT ;  /* 0x008000001600780b */ /* 0x000fe40003f6e000 */
[C---:B--2---:R-:W-:Y:S02]  /*0620*/  FSETP.GT.AND P5, PT, R0.reuse, 8.50705917302346158658e+37, PT ;  /* 0x7e8000000000780b */ /* 0x044fe40003fa4000 */
[----:B------:R-:W-:-:S07]  /*0630*/  FSETP.GEU.AND P4, PT, R0, 1.175494350822287508e-38, PT ;  /* 0x008000000000780b */ /* 0x000fce0003f8e000 */
[----:B------:R-:W-:Y:S01]  /*0640*/  @P2 FMUL R22, R22, 0.25 ;  /* 0x3e80000016162820 */ /* 0x000fe20000400000 */
[----:B---3--:R-:W-:Y:S01]  /*0650*/  FADD R32, -R32, R4 ;  /* 0x0000000420207221 */ /* 0x008fe20000000100 */
[----:B------:R-:W-:Y:S02]  /*0660*/  HFMA2.MMA R4, -RZ, RZ, 1.625, 0 ;  /* 0x3e800000ff047435 */ /* 0x000fe400000001ff */
[----:B------:R-:W-:Y:S01]  /*0670*/  @!P3 FMUL R22, R22, 16777216 ;  /* 0x4b8000001616b820 */ /* 0x000fe20000400000 */
[----:B----4-:R-:W-:-:S03]  /*0680*/  FADD R26, R26, 9.9999997473787516356e-06 ;  /* 0x3727c5ac1a1a7421 */ /* 0x010fc60000000000 */
[----:B0-----:R-:W0:Y:S01]  /*0690*/  MUFU.RCP R18, R22 ;  /* 0x0000001600127308 */ /* 0x001e220000001000 */
[----:B------:R-:W-:Y:S01]  /*06a0*/  @P5 FMUL R0, R0, 0.25 ;  /* 0x3e80000000005820 */ /* 0x000fe20000400000 */
[----:B------:R-:W-:-:S06]  /*06b0*/  FADD R27, R27, 9.9999997473787516356e-06 ;  /* 0x3727c5ac1b1b7421 */ /* 0x000fcc0000000000 */
[----:B------:R1:W2:Y:S01]  /*06c0*/  MUFU.SQRT R12, R26 ;  /* 0x0000001a000c7308 */ /* 0x0002a20000002000 */
[----:B------:R-:W-:Y:S01]  /*06d0*/  @!P4 FMUL R0, R0, 16777216 ;  /* 0x4b8000000000c820 */ /* 0x000fe20000400000 */
[----:B-1----:R-:W-:-:S06]  /*06e0*/  FSEL R26, R4, 1, P2 ;  /* 0x3f800000041a7808 */ /* 0x002fcc0001000000 */
[----:B------:R1:W3:Y:S01]  /*06f0*/  MUFU.SQRT R13, R27 ;  /* 0x0000001b000d7308 */ /* 0x0002e20000002000 */
[----:B------:R-:W-:Y:S01]  /*0700*/  @!P3 FMUL R26, R26, 16777216 ;  /* 0x4b8000001a1ab820 */ /* 0x000fe20000400000 */
[----:B------:R-:W-:-:S06]  /*0710*/  FADD R21, R21, 9.9999997473787516356e-06 ;  /* 0x3727c5ac15157421 */ /* 0x000fcc0000000000 */
[----:B------:R-:W4:Y:S01]  /*0720*/  MUFU.RCP R0, R0 ;  /* 0x0000000000007308 */ /* 0x000f220000001000 */
[----:B0-----:R-:W-:Y:S01]  /*0730*/  FMUL R18, R18, R26 ;  /* 0x0000001a12127220 */ /* 0x001fe20000400000 */
[----:B--2---:R-:W-:Y:S02]  /*0740*/  FSETP.GT.AND P3, PT, R12, 8.50705917302346158658e+37, PT ;  /* 0x7e8000000c00780b */ /* 0x004fe40003f64000 */
[----:B-1----:R-:W-:Y:S01]  /*0750*/  FSEL R27, R4, 1, P5 ;  /* 0x3f800000041b7808 */ /* 0x002fe20002800000 */
[----:B------:R-:W-:Y:S01]  /*0760*/  FMUL R32, R32, R18 ;  /* 0x0000001220207220 */ /* 0x000fe20000400000 */
[----:B------:R-:W-:Y:S02]  /*0770*/  FSETP.GEU.AND P2, PT, R12, 1.175494350822287508e-38, PT ;  /* 0x008000000c00780b */ /* 0x000fe40003f4e000 */
[----:B------:R-:W0:Y:S01]  /*0780*/  MUFU.SQRT R18, R21 ;  /* 0x0000001500127308 */ /* 0x000e220000002000 */
[----:B---3--:R-:W-:Y:S01]  /*0790*/  FSETP.GT.AND P6, PT, R13, 8.50705917302346158658e+37, PT ;  /* 0x7e8000000d00780b */ /* 0x008fe20003fc4000 */
[----:B------:R-:W-:Y:S01]  /*07a0*/  @!P4 FMUL R27, R27, 16777216 ;  /* 0x4b8000001b1bc820 */ /* 0x000fe20000400000 */
[----:B------:R-:W-:Y:S01]  /*07b0*/  FSETP.GEU.AND P5, PT, R13, 1.175494350822287508e-38, PT ;  /* 0x008000000d00780b */ /* 0x000fe20003fae000 */
[----:B------:R-:W-:-:S02]  /*07c0*/  FADD R20, R20, 9.9999997473787516356e-06 ;  /* 0x3727c5ac14147421 */ /* 0x000fc40000000000 */
[----:B----4-:R-:W-:Y:S01]  /*07d0*/  FMUL R0, R0, R27 ;  /* 0x0000001b00007220 */ /* 0x010fe20000400000 */
[----:B------:R-:W-:Y:S01]  /*07e0*/  FSEL R27, R4, 1, P3 ;  /* 0x3f800000041b7808 */ /* 0x000fe20001800000 */
[----:B------:R-:W-:Y:S01]  /*07f0*/  @P3 FMUL R12, R12, 0.25 ;  /* 0x3e8000000c0c3820 */ /* 0x000fe20000400000 */
[----:B------:R-:W-:Y:S01]  /*0800*/  FADD R2, R2, 9.9999997473787516356e-06 ;  /* 0x3727c5ac02027421 */ /* 0x000fe20000000000 */
[----:B------:R-:W1:Y:S02]  /*0810*/  MUFU.SQRT R19, R20 ;  /* 0x0000001400137308 */ /* 0x000e640000002000 */
[----:B------:R-:W-:Y:S01]  /*0820*/  @!P2 FMUL R12, R12, 16777216 ;  /* 0x4b8000000c0ca820 */ /* 0x000fe20000400000 */
[----:B------:R-:W-:Y:S01]  /*0830*/  @!P2 FMUL R27, R27, 16777216 ;  /* 0x4b8000001b1ba820 */ /* 0x000fe20000400000 */
[----:B0-----:R-:W-:Y:S01]  /*0840*/  FSETP.GT.AND P2, PT, R18, 8.50705917302346158658e+37, PT ;  /* 0x7e8000001200780b */ /* 0x001fe20003f44000 */
[----:B------:R-:W-:-:S03]  /*0850*/  @P6 FMUL R13, R13, 0.25 ;  /* 0x3e8000000d0d6820 */ /* 0x000fc60000400000 */
[----:B------:R0:W2:Y:S01]  /*0860*/  MUFU.SQRT R21, R2 ;  /* 0x0000000200157308 */ /* 0x0000a20000002000 */
[----:B------:R-:W-:Y:S01]  /*0870*/  @!P5 FMUL R13, R13, 16777216 ;  /* 0x4b8000000d0dd820 */ /* 0x000fe20000400000 */
[----:B0-----:R-:W-:Y:S02]  /*0880*/  FSEL R2, R4, 1, P6 ;  /* 0x3f80000004027808 */ /* 0x001fe40003000000 */
[----:B------:R-:W-:-:S04]  /*0890*/  FSETP.GEU.AND P6, PT, R18, 1.175494350822287508e-38, PT ;  /* 0x008000001200780b */ /* 0x000fc80003fce000 */
[----:B------:R-:W0:Y:S01]  /*08a0*/  MUFU.RCP R13, R13 ;  /* 0x0000000d000d7308 */ /* 0x000e220000001000 */
[----:B------:R-:W-:Y:S01]  /*08b0*/  @P2 FMUL R18, R18, 0.25 ;  /* 0x3e80000012122820 */ /* 0x000fe20000400000 */
[----:B-1----:R-:W-:Y:S01]  /*08c0*/  FSETP.GT.AND P4, PT, R19, 8.50705917302346158658e+37, PT ;  /* 0x7e8000001300780b */ /* 0x002fe20003f84000 */
[----:B------:R-:W-:Y:S01]  /*08d0*/  FADD R3, R3, 9.9999997473787516356e-06 ;  /* 0x3727c5ac03037421 */ /* 0x000fe20000000000 */
[----:B------:R-:W-:-:S04]  /*08e0*/  @!P5 FMUL R2, R2, 16777216 ;  /* 0x4b8000000202d820 */ /* 0x000fc80000400000 */
[----:B------:R-:W-:Y:S01]  /*08f0*/  MUFU.SQRT R22, R3 ;  /* 0x0000000300167308 */ /* 0x000fe20000002000 */
[----:B------:R-:W-:-:S07]  /*0900*/  @!P6 FMUL R18, R18, 16777216 ;  /* 0x4b8000001212e820 */ /* 0x000fce0000400000 */
[----:B------:R-:W1:Y:S01]  /*0910*/  MUFU.RCP R3, R18 ;  /* 0x0000001200037308 */ /* 0x000e620000001000 */
[----:B--2---:R-:W-:Y:S01]  /*0920*/  FSETP.GT.AND P5, PT, R21, 8.50705917302346158658e+37, PT ;  /* 0x7e8000001500780b */ /* 0x004fe20003fa4000 */
[----:B0-----:R-:W-:Y:S01]  /*0930*/  FMUL R13, R13, R2 ;  /* 0x000000020d0d7220 */ /* 0x001fe20000400000 */
[C---:B------:R-:W-:Y:S01]  /*0940*/  FSETP.GEU.AND P3, PT, R19.reuse, 1.175494350822287508e-38, PT ;  /* 0x008000001300780b */ /* 0x040fe20003f6e000 */
[----:B------:R-:W-:Y:S01]  /*0950*/  @P4 FMUL R19, R19, 0.25 ;  /* 0x3e80000013134820 */ /* 0x000fe20000400000 */
[----:B------:R-:W-:-:S03]  /*0960*/  FSEL R2, R4, 1, P4 ;  /* 0x3f80000004027808 */ /* 0x000fc60002000000 */
[----:B------:R0:W2:Y:S01]  /*0970*/  MUFU.RCP R20, R12 ;  /* 0x0000000c00147308 */ /* 0x0000a20000001000 */
[----:B------:R-:W-:Y:S01]  /*0980*/  FSETP.GEU.AND P4, PT, R21, 1.175494350822287508e-38, PT ;  /* 0x008000001500780b */ /* 0x000fe20003f8e000 */
[----:B-----5:R-:W-:Y:S01]  /*0990*/  FFMA R30, R32, R30, R42 ;  /* 0x0000001e201e7223 */ /* 0x020fe2000000002a */
[----:B0-----:R-:W-:-:S03]  /*09a0*/  FSEL R12, R4, 1, P2 ;  /* 0x3f800000040c7808 */ /* 0x001fc60001000000 */
[----:B------:R-:W-:Y:S02]  /*09b0*/  FADD R18, RZ, -R30 ;  /* 0x8000001eff127221 */ /* 0x000fe40000000000 */
[----:B------:R-:W-:Y:S01]  /*09c0*/  @!P6 FMUL R12, R12, 16777216 ;  /* 0x4b8000000c0ce820 */ /* 0x000fe20000400000 */
[----:B------:R-:W-:Y:S01]  /*09d0*/  @P5 FMUL R21, R21, 0.25 ;  /* 0x3e80000015155820 */ /* 0x000fe20000400000 */
[----:B------:R-:W-:Y:S02]  /*09e0*/  FMUL R18, R18, 1.4426950216293334961 ;  /* 0x3fb8aa3b12127820 */ /* 0x000fe40000400000 */
[----:B-1----:R-:W-:Y:S01]  /*09f0*/  FMUL R3, R3, R12 ;  /* 0x0000000c03037220 */ /* 0x002fe20000400000 */
[----:B------:R-:W-:Y:S01]  /*0a00*/  FSEL R12, R4, 1, P5 ;  /* 0x3f800000040c7808 */ /* 0x000fe20002800000 */
[----:B------:R-:W-:-:S04]  /*0a10*/  @!P4 FMUL R21, R21, 16777216 ;  /* 0x4b8000001515c820 */ /* 0x000fc80000400000 */
[----:B------:R-:W-:Y:S01]  /*0a20*/  @!P4 FMUL R12, R12, 16777216 ;  /* 0x4b8000000c0cc820 */ /* 0x000fe20000400000 */
[----:B------:R-:W-:Y:S01]  /*0a30*/  FSETP.GEU.AND P4, PT, R18, -126, PT ;  /* 0xc2fc00001200780b */ /* 0x000fe20003f8e000 */
[----:B------:R-:W-:Y:S01]  /*0a40*/  @!P3 FMUL R19, R19, 16777216 ;  /* 0x4b8000001313b820 */ /* 0x000fe20000400000 */
[----:B------:R-:W-:Y:S01]  /*0a50*/  @!P3 FMUL R2, R2, 16777216 ;  /* 0x4b8000000202b820 */ /* 0x000fe20000400000 */
[C---:B------:R-:W-:Y:S01]  /*0a60*/  FSETP.GT.AND P3, PT, R22.reuse, 8.50705917302346158658e+37, PT ;  /* 0x7e8000001600780b */ /* 0x040fe20003f64000 */
[----:B------:R-:W-:Y:S01]  /*0a70*/  FADD R33, -R33, R5 ;  /* 0x0000000521217221 */ /* 0x000fe20000000100 */
[----:B------:R-:W-:Y:S01]  /*0a80*/  FSETP.GEU.AND P2, PT, R22, 1.175494350822287508e-38, PT ;  /* 0x008000001600780b */ /* 0x000fe20003f4e000 */
[----:B--2---:R-:W-:Y:S01]  /*0a90*/  FMUL R20, R20, R27 ;  /* 0x0000001b14147220 */ /* 0x004fe20000400000 */
[----:B------:R-:W-:Y:S01]  /*0aa0*/  FADD R5, -R28, R6 ;  /* 0x000000061c057221 */ /* 0x000fe20000000100 */
[----:B------:R-:W0:Y:S05]  /*0ab0*/  MUFU.RCP R19, R19 ;  /* 0x0000001300137308 */ /* 0x000e2a0000001000 */
[----:B------:R-:W-:Y:S01]  /*0ac0*/  @!P4 FMUL R18, R18, 0.5 ;  /* 0x3f0000001212c820 */ /* 0x000fe20000400000 */
[----:B------:R-:W-:Y:S01]  /*0ad0*/  FMUL R26, R33, R0 ;  /* 0x00000000211a7220 */ /* 0x000fe20000400000 */
[----:B------:R-:W-:Y:S01]  /*0ae0*/  FMUL R5, R5, R20 ;  /* 0x0000001405057220 */ /* 0x000fe20000400000 */
[----:B------:R-:W-:-:S03]  /*0af0*/  @P3 FMUL R22, R22, 0.25 ;  /* 0x3e80000016163820 */ /* 0x000fc60000400000 */
[----:B------:R-:W1:Y:S01]  /*0b00*/  MUFU.EX2 R18, R18 ;  /* 0x0000001200127308 */ /* 0x000e620000000800 */
[----:B------:R-:W-:Y:S01]  /*0b10*/  FFMA R31, R26, R31, R43 ;  /* 0x0000001f1a1f7223 */ /* 0x000fe2000000002b */
[----:B------:R-:W-:Y:S01]  /*0b20*/  FFMA R38, R5, R40, R38 ;  /* 0x0000002805267223 */ /* 0x000fe20000000026 */
[----:B------:R-:W-:Y:S01]  /*0b30*/  FADD R6, -R29, R7 ;  /* 0x000000071d067221 */ /* 0x000fe20000000100 */
[----:B------:R-:W-:Y:S01]  /*0b40*/  @!P2 FMUL R22, R22, 16777216 ;  /* 0x4b8000001616a820 */ /* 0x000fe20000400000 */
[----:B------:R-:W-:Y:S02]  /*0b50*/  FADD R5, RZ, -R31 ;  /* 0x8000001fff057221 */ /* 0x000fe40000000000 */
[----:B------:R-:W-:Y:S02]  /*0b60*/  FMUL R6, R6, R13 ;  /* 0x0000000d06067220 */ /* 0x000fe40000400000 */
[----:B------:R-:W-:Y:S01]  /*0b70*/  FMUL R13, R5, 1.4426950216293334961 ;  /* 0x3fb8aa3b050d7820 */ /* 0x000fe20000400000 */
[----:B------:R-:W2:Y:S01]  /*0b80*/  MUFU.RCP R22, R22 ;  /* 0x0000001600167308 */ /* 0x000ea20000001000 */
[----:B0-----:R-:W-:Y:S01]  /*0b90*/  FMUL R2, R19, R2 ;  /* 0x0000000213027220 */ /* 0x001fe20000400000 */
[----:B------:R-:W-:-:S02]  /*0ba0*/  FSEL R19, R4, 1, P3 ;  /* 0x3f80000004137808 */ /* 0x000fc40001800000 */
[----:B------:R-:W-:Y:S01]  /*0bb0*/  FSETP.GEU.AND P3, PT, R13, -126, PT ;  /* 0xc2fc00000d00780b */ /* 0x000fe20003f6e000 */
[----:B-1----:R-:W-:Y:S01]  /*0bc0*/  @!P4 FMUL R18, R18, R18 ;  /* 0x000000121212c220 */ /* 0x002fe20000400000 */
[----:B------:R-:W-:Y:S01]  /*0bd0*/  FADD R7, -R34, R8 ;  /* 0x0000000822077221 */ /* 0x000fe20000000100 */
[----:B------:R-:W-:-:S04]  /*0be0*/  FADD R8, RZ, -R38 ;  /* 0x80000026ff087221 */ /* 0x000fc80000000000 */
[----:B------:R-:W-:Y:S01]  /*0bf0*/  FMUL R8, R8, 1.4426950216293334961 ;  /* 0x3fb8aa3b08087820 */ /* 0x000fe20000400000 */
[----:B------:R-:W0:Y:S04]  /*0c00*/  MUFU.RCP R21, R21 ;  /* 0x0000001500157308 */ /* 0x000e280000001000 */
[----:B------:R-:W-:Y:S01]  /*0c10*/  FSETP.GEU.AND P4, PT, R8, -126, PT ;  /* 0xc2fc00000800780b */ /* 0x000fe20003f8e000 */
[----:B------:R-:W-:Y:S01]  /*0c20*/  @!P2 FMUL R19, R19, 16777216 ;  /* 0x4b8000001313a820 */ /* 0x000fe20000400000 */
[----:B------:R-:W-:Y:S01]  /*0c30*/  FFMA R39, R6, R41, R39 ;  /* 0x0000002906277223 */ /* 0x000fe20000000027 */
[----:B------:R-:W-:Y:S01]  /*0c40*/  FADD R6, -R35, R9 ;  /* 0x0000000923067221 */ /* 0x000fe20000000100 */
[----:B------:R-:W-:Y:S01]  /*0c50*/  FADD R11, -R37, R11 ;  /* 0x0000000b250b7221 */ /* 0x000fe20000000100 */
[----:B--2---:R-:W-:Y:S01]  /*0c60*/  FMUL R0, R22, R19 ;  /* 0x0000001316007220 */ /* 0x004fe20000400000 */
[----:B------:R-:W-:Y:S01]  /*0c70*/  FMUL R7, R7, R2 ;  /* 0x0000000207077220 */ /* 0x000fe20000400000 */
[----:B------:R-:W-:Y:S01]  /*0c80*/  FMUL R6, R6, R3 ;  /* 0x0000000306067220 */ /* 0x000fe20000400000 */
[----:B------:R-:W-:Y:S01]  /*0c90*/  @!P3 FMUL R13, R13, 0.5 ;  /* 0x3f0000000d0db820 */ /* 0x000fe20000400000 */
[----:B------:R-:W-:Y:S01]  /*0ca0*/  FADD R5, -R36, R10 ;  /* 0x0000000a24057221 */ /* 0x000fe20000000100 */
[----:B------:R-:W-:Y:S01]  /*0cb0*/  FADD R2, RZ, -R39 ;  /* 0x80000027ff027221 */ /* 0x000fe20000000000 */
[----:B0-----:R-:W-:-:S02]  /*0cc0*/  FMUL R12, R21, R12 ;  /* 0x0000000c150c7220 */ /* 0x001fc40000400000 */
[----:B------:R-:W-:Y:S01]  /*0cd0*/  @!P4 FMUL R8, R8, 0.5 ;  /* 0x3f0000000808c820 */ /* 0x000fe20000400000 */
[----:B------:R-:W-:Y:S01]  /*0ce0*/  FMUL R0, R11, R0 ;  /* 0x000000000b007220 */ /* 0x000fe20000400000 */
[----:B------:R-:W-:Y:S01]  /*0cf0*/  FFMA R16, R7, R24, R16 ;  /* 0x0000001807107223 */ /* 0x000fe20000000010 */
[----:B------:R-:W-:Y:S01]  /*0d00*/  FADD R18, R18, 1 ;  /* 0x3f80000012127421 */ /* 0x000fe20000000000 */
[----:B------:R-:W-:Y:S01]  /*0d10*/  FFMA R17, R6, R25, R17 ;  /* 0x0000001906117223 */ /* 0x000fe20000000011 */
[----:B------:R-:W-:Y:S01]  /*0d20*/  FMUL R5, R5, R12 ;  /* 0x0000000c05057220 */ /* 0x000fe20000400000 */
[----:B------:R-:W-:Y:S01]  /*0d30*/  FMUL R3, R2, 1.4426950216293334961 ;  /* 0x3fb8aa3b02037820 */ /* 0x000fe20000400000 */
[----:B------:R-:W0:Y:S01]  /*0d40*/  MUFU.EX2 R13, R13 ;  /* 0x0000000d000d7308 */ /* 0x000e220000000800 */
[----:B------:R-:W-:Y:S01]  /*0d50*/  FADD R2, RZ, -R16 ;  /* 0x80000010ff027221 */ /* 0x000fe20000000000 */
[----:B------:R-:W-:Y:S01]  /*0d60*/  FFMA R15, R0, R15, R45 ;  /* 0x0000000f000f7223 */ /* 0x000fe2000000002d */
[----:B------:R-:W-:Y:S01]  /*0d70*/  FSETP.GT.AND P2, PT, R18, 8.50705917302346158658e+37, PT ;  /* 0x7e8000001200780b */ /* 0x000fe20003f44000 */
[----:B------:R-:W-:Y:S01]  /*0d80*/  FADD R0, RZ, -R17 ;  /* 0x80000011ff007221 */ /* 0x000fe20000000000 */
[----:B------:R-:W-:-:S03]  /*0d90*/  FFMA R14, R5, R14, R44 ;  /* 0x0000000e050e7223 */ /* 0x000fc6000000002c */
[----:B------:R-:W1:Y:S01]  /*0da0*/  MUFU.EX2 R8, R8 ;  /* 0x0000000800087308 */ /* 0x000e620000000800 */
[----:B------:R-:W-:Y:S01]  /*0db0*/  FMUL R5, R2, 1.4426950216293334961 ;  /* 0x3fb8aa3b02057820 */ /* 0x000fe20000400000 */
[----:B------:R-:W-:Y:S01]  /*0dc0*/  FMUL R6, R0, 1.4426950216293334961 ;  /* 0x3fb8aa3b00067820 */ /* 0x000fe20000400000 */
[----:B------:R-:W-:Y:S01]  /*0dd0*/  FADD R2, RZ, -R14 ;  /* 0x8000000eff027221 */ /* 0x000fe20000000000 */
[----:B------:R-:W-:Y:S01]  /*0de0*/  FADD R0, RZ, -R15 ;  /* 0x8000000fff007221 */ /* 0x000fe20000000000 */
[----:B------:R-:W-:Y:S02]  /*0df0*/  FSETP.GEU.AND P5, PT, R3, -126, PT ;  /* 0xc2fc00000300780b */ /* 0x000fe40003fae000 */
[----:B------:R-:W-:Y:S01]  /*0e00*/  FSETP.GEU.AND P6, PT, R5, -126, PT ;  /* 0xc2fc00000500780b */ /* 0x000fe20003fce000 */
[----:B------:R-:W-:Y:S01]  /*0e10*/  FMUL R2, R2, 1.4426950216293334961 ;  /* 0x3fb8aa3b02027820 */ /* 0x000fe20000400000 */
[----:B------:R-:W-:Y:S01]  /*0e20*/  FMUL R0, R0, 1.4426950216293334961 ;  /* 0x3fb8aa3b00007820 */ /* 0x000fe20000400000 */
[----:B------:R-:W-:Y:S01]  /*0e30*/  @P2 FMUL R18, R18, 0.25 ;  /* 0x3e80000012122820 */ /* 0x000fe20000400000 */
[----:B------:R-:W-:Y:S01]  /*0e40*/  FSEL R11, R4, 1, P2 ;  /* 0x3f800000040b7808 */ /* 0x000fe20001000000 */
[----:B0-----:R-:W-:Y:S01]  /*0e50*/  @!P3 FMUL R13, R13, R13 ;  /* 0x0000000d0d0db220 */ /* 0x001fe20000400000 */
[----:B------:R-:W-:Y:S01]  /*0e60*/  FSETP.GEU.AND P2, PT, R6, -126, PT ;  /* 0xc2fc00000600780b */ /* 0x000fe20003f4e000 */
[----:B-1----:R-:W-:Y:S01]  /*0e70*/  @!P4 FMUL R8, R8, R8 ;  /* 0x000000080808c220 */ /* 0x002fe20000400000 */
[----:B------:R-:W-:-:S02]  /*0e80*/  FSETP.GEU.AND P3, PT, R2, -126, PT ;  /* 0xc2fc00000200780b */ /* 0x000fc40003f6e000 */
[----:B------:R-:W-:Y:S01]  /*0e90*/  FSETP.GEU.AND P4, PT, R0, -126, PT ;  /* 0xc2fc00000000780b */ /* 0x000fe20003f8e000 */
[----:B------:R-:W-:Y:S02]  /*0ea0*/  @!P5 FMUL R3, R3, 0.5 ;  /* 0x3f0000000303d820 */ /* 0x000fe40000400000 */
[----:B------:R-:W-:-:S04]  /*0eb0*/  @!P6 FMUL R5, R5, 0.5 ;  /* 0x3f0000000505e820 */ /* 0x000fc80000400000 */
[----:B------:R-:W0:Y:S02]  /*0ec0*/  MUFU.EX2 R3, R3 ;  /* 0x0000000300037308 */ /* 0x000e240000000800 */
[----:B------:R-:W-:Y:S02]  /*0ed0*/  @!P2 FMUL R6, R6, 0.5 ;  /* 0x3f0000000606a820 */ /* 0x000fe40000400000 */
[----:B------:R-:W-:Y:S02]  /*0ee0*/  @!P3 FMUL R2, R2, 0.5 ;  /* 0x3f0000000202b820 */ /* 0x000fe40000400000 */
[----:B------:R-:W-:Y:S02]  /*0ef0*/  @!P4 FMUL R0, R0, 0.5 ;  /* 0x3f0000000000c820 */ /* 0x000fe40000400000 */
[----:B------:R-:W1:Y:S01]  /*0f00*/  MUFU.EX2 R5, R5 ;  /* 0x0000000500057308 */ /* 0x000e620000000800 */
[----:B------:R-:W-:Y:S01]  /*0f10*/  FADD R13, R13, 1 ;  /* 0x3f8000000d0d7421 */ /* 0x000fe20000000000 */
[----:B------:R-:W-:-:S06]  /*0f20*/  FADD R8, R8, 1 ;  /* 0x3f80000008087421 */ /* 0x000fcc0000000000 */
[----:B------:R-:W2:Y:S01]  /*0f30*/  MUFU.EX2 R6, R6 ;  /* 0x0000000600067308 */ /* 0x000ea20000000800 */
[----:B0-----:R-:W-:-:S07]  /*0f40*/  @!P5 FMUL R3, R3, R3 ;  /* 0x000000030303d220 */ /* 0x001fce0000400000 */
[----:B------:R-:W0:Y:S08]  /*0f50*/  MUFU.EX2 R2, R2 ;  /* 0x0000000200027308 */ /* 0x000e300000000800 */
[----:B------:R-:W3:Y:S01]  /*0f60*/  MUFU.EX2 R0, R0 ;  /* 0x0000000000007308 */ /* 0x000ee20000000800 */
[----:B-1----:R-:W-:Y:S01]  /*0f70*/  @!P6 FMUL R5, R5, R5 ;  /* 0x000000050505e220 */ /* 0x002fe20000400000 */
[----:B------:R-:W-:Y:S01]  /*0f80*/  FSETP.GT.AND P5, PT, R13, 8.50705917302346158658e+37, PT ;  /* 0x7e8000000d00780b */ /* 0x000fe20003fa4000 */
[----:B------:R-:W-:Y:S01]  /*0f90*/  FADD R7, R3, 1 ;  /* 0x3f80000003077421 */ /* 0x000fe20000000000 */
[----:B------:R-:W-:Y:S01]  /*0fa0*/  FSETP.GT.AND P6, PT, R8, 8.50705917302346158658e+37, PT ;  /* 0x7e8000000800780b */ /* 0x000fe20003fc4000 */
[----:B--2---:R-:W-:Y:S01]  /*0fb0*/  @!P2 FMUL R6, R6, R6 ;  /* 0x000000060606a220 */ /* 0x004fe20000400000 */
[----:B0-----:R-:W-:-:S02]  /*0fc0*/  @!P3 FMUL R2, R2, R2 ;  /* 0x000000020202b220 */ /* 0x001fc40000400000 */
[----:B------:R-:W-:Y:S01]  /*0fd0*/  FSETP.GT.AND P2, PT, R7, 8.50705917302346158658e+37, PT ;  /* 0x7e8000000700780b */ /* 0x000fe20003f44000 */
[----:B------:R-:W-:Y:S01]  /*0fe0*/  FADD R5, R5, 1 ;  /* 0x3f80000005057421 */ /* 0x000fe20000000000 */
[----:B------:R-:W-:Y:S01]  /*0ff0*/  FADD R9, R2, 1 ;  /* 0x3f80000002097421 */ /* 0x000fe20000000000 */
[----:B---3--:R-:W-:Y:S01]  /*1000*/  @!P4 FMUL R0, R0, R0 ;  /* 0x000000000000c220 */ /* 0x008fe20000400000 */
[----:B------:R-:W-:-:S03]  /*1010*/  FADD R6, R6, 1 ;  /* 0x3f80000006067421 */ /* 0x000fc60000000000 */
[----:B------:R-:W-:Y:S02]  /*1020*/  @P5 FMUL R13, R13, 0.25 ;  /* 0x3e8000000d0d5820 */ /* 0x000fe40000400000 */
[----:B------:R-:W-:Y:S01]  /*1030*/  @P6 FMUL R8, R8, 0.25 ;  /* 0x3e80000008086820 */ /* 0x000fe20000400000 */
[----:B------:R-:W-:Y:S01]  /*1040*/  FADD R0, R0, 1 ;  /* 0x3f80000000007421 */ /* 0x000fe20000000000 */
[C---:B------:R-:W-:Y:S02]  /*1050*/  FSEL R10, R4.reuse, 1, P5 ;  /* 0x3f800000040a7808 */ /* 0x040fe40002800000 */
[----:B------:R-:W-:Y:S01]  /*1060*/  FSEL R19, R4, 1, P6 ;  /* 0x3f80000004137808 */ /* 0x000fe20003000000 */
[----:B------:R-:W-:Y:S01]  /*1070*/  @P2 FMUL R7, R7, 0.25 ;  /* 0x3e80000007072820 */ /* 0x000fe20000400000 */
[----:B------:R-:W-:Y:S01]  /*1080*/  FSETP.GT.AND P3, PT, R5, 8.50705917302346158658e+37, PT ;  /* 0x7e8000000500780b */ /* 0x000fe20003f64000 */
[----:B------:R-:W0:Y:S01]  /*1090*/  LDC.64 R2, c[0x0][0x210] ;  /* 0x00008400ff027b82 */ /* 0x000e220000000a00 */
[----:B------:R-:W-:-:S02]  /*10a0*/  FSETP.GT.AND P5, PT, R9, 8.50705917302346158658e+37, PT ;  /* 0x7e8000000900780b */ /* 0x000fc40003fa4000 */
[----:B------:R-:W-:Y:S02]  /*10b0*/  FSETP.GT.AND P6, PT, R0, 8.50705917302346158658e+37, PT ;  /* 0x7e8000000000780b */ /* 0x000fe40003fc4000 */
[----:B------:R-:W-:Y:S01]  /*10c0*/  FSETP.GT.AND P4, PT, R6, 8.50705917302346158658e+37, PT ;  /* 0x7e8000000600780b */ /* 0x000fe20003f84000 */
[----:B------:R-:W1:Y:S06]  /*10d0*/  MUFU.RCP R18, R18 ;  /* 0x0000001200127308 */ /* 0x000e6c0000001000 */
[----:B------:R-:W-:Y:S02]  /*10e0*/  @P3 FMUL R5, R5, 0.25 ;  /* 0x3e80000005053820 */ /* 0x000fe40000400000 */
[----:B------:R-:W2:Y:S01]  /*10f0*/  MUFU.RCP R13, R13 ;  /* 0x0000000d000d7308 */ /* 0x000ea20000001000 */
[----:B------:R-:W-:Y:S01]  /*1100*/  @P5 FMUL R9, R9, 0.25 ;  /* 0x3e80000009095820 */ /* 0x000fe20000400000 */
[----:B------:R-:W-:-:S02]  /*1110*/  @P6 FMUL R0, R0, 0.25 ;  /* 0x3e80000000006820 */ /* 0x000fc40000400000 */
[----:B------:R-:W-:-:S04]  /*1120*/  @P4 FMUL R6, R6, 0.25 ;  /* 0x3e80000006064820 */ /* 0x000fc80000400000 */
[----:B------:R-:W3:Y:S08]  /*1130*/  MUFU.RCP R8, R8 ;  /* 0x0000000800087308 */ /* 0x000ef00000001000 */
[----:B------:R-:W4:Y:S01]  /*1140*/  MUFU.RCP R7, R7 ;  /* 0x0000000700077308 */ /* 0x000f220000001000 */
[----:B------:R-:W-:Y:S01]  /*1150*/  FSEL R12, R4, 1, P2 ;  /* 0x3f800000040c7808 */ /* 0x000fe20001000000 */
[----:B-1----:R-:W-:-:S06]  /*1160*/  FMUL R11, R18, R11 ;  /* 0x0000000b120b7220 */ /* 0x002fcc0000400000 */
[----:B------:R-:W1:Y:S01]  /*1170*/  MUFU.RCP R5, R5 ;  /* 0x0000000500057308 */ /* 0x000e620000001000 */
[----:B--2---:R-:W-:-:S07]  /*1180*/  FMUL R10, R13, R10 ;  /* 0x0000000a0d0a7220 */ /* 0x004fce0000400000 */
[----:B------:R2:W5:Y:S01]  /*1190*/  MUFU.RCP R20, R6 ;  /* 0x0000000600147308 */ /* 0x0005620000001000 */
[----:B---3--:R-:W-:-:S07]  /*11a0*/  FMUL R19, R8, R19 ;  /* 0x0000001308137220 */ /* 0x008fce0000400000 */
[----:B------:R-:W3:Y:S01]  /*11b0*/  MUFU.RCP R9, R9 ;  /* 0x0000000900097308 */ /* 0x000ee20000001000 */
[----:B----4-:R-:W-:-:S07]  /*11c0*/  FMUL R12, R7, R12 ;  /* 0x0000000c070c7220 */ /* 0x010fce0000400000 */
[----:B------:R-:W4:Y:S01]  /*11d0*/  MUFU.RCP R0, R0 ;  /* 0x0000000000007308 */ /* 0x000f220000001000 */
[----:B------:R-:W-:Y:S01]  /*11e0*/  FMUL R36, R30, R11 ;  /* 0x0000000b1e247220 */ /* 0x000fe20000400000 */
[C---:B--2---:R-:W-:Y:S01]  /*11f0*/  FSEL R6, R4.reuse, 1, P3 ;  /* 0x3f80000004067808 */ /* 0x044fe20001800000 */
[----:B0-----:R-:W-:Y:S01]  /*1200*/  IMAD.WIDE R2, R23, 0x4, R2 ;  /* 0x0000000417027825 */ /* 0x001fe200078e0202 */
[----:B------:R-:W-:-:S03]  /*1210*/  FSEL R7, R4, 1, P4 ;  /* 0x3f80000004077808 */ /* 0x000fc60002000000 */
[----:B------:R-:W-:Y:S01]  /*1220*/  FMUL R37, R31, R10 ;  /* 0x0000000a1f257220 */ /* 0x000fe20000400000 */
[----:B------:R-:W-:Y:S01]  /*1230*/  FSEL R8, R4, 1, P5 ;  /* 0x3f80000004087808 */ /* 0x000fe20002800000 */
[----:B------:R-:W-:Y:S01]  /*1240*/  FMUL R38, R38, R19 ;  /* 0x0000001326267220 */ /* 0x000fe20000400000 */
[----:B------:R-:W-:Y:S01]  /*1250*/  FSEL R11, R4, 1, P6 ;  /* 0x3f800000040b7808 */ /* 0x000fe20003000000 */
[----:B------:R-:W-:Y:S01]  /*1260*/  FMUL R39, R39, R12 ;  /* 0x0000000c27277220 */ /* 0x000fe20000400000 */
[----:B-1----:R-:W-:Y:S01]  /*1270*/  FMUL R5, R5, R6 ;  /* 0x0000000605057220 */ /* 0x002fe20000400000 */
[----:B-----5:R-:W-:Y:S01]  /*1280*/  FMUL R20, R20, R7 ;  /* 0x0000000714147220 */ /* 0x020fe20000400000 */
[----:B---3--:R-:W-:Y:S02]  /*1290*/  FMUL R9, R9, R8 ;  /* 0x0000000809097220 */ /* 0x008fe40000400000 */
[----:B------:R0:W-:Y:S01]  /*12a0*/  @!P1 STG.E.128 desc[UR4][R2.64], R36 ;  /* 0x0000002402009986 */ /* 0x0001e2000c101d04 */
[----:B----4-:R-:W-:Y:S01]  /*12b0*/  FMUL R0, R0, R11 ;  /* 0x0000000b00007220 */ /* 0x010fe20000400000 */
[----:B------:R-:W-:Y:S01]  /*12c0*/  FMUL R12, R16, R5 ;  /* 0x00000005100c7220 */ /* 0x000fe20000400000 */
[----:B------:R-:W-:Y:S01]  /*12d0*/  FMUL R13, R17, R20 ;  /* 0x00000014110d7220 */ /* 0x000fe20000400000 */
[----:B------:R-:W-:Y:S01]  /*12e0*/  FMUL R14, R14, R9 ;  /* 0x000000090e0e7220 */ /* 0x000fe20000400000 */
[----:B------:R-:W-:Y:S01]  /*12f0*/  FMUL R15, R15, R0 ;  /* 0x000000000f0f7220 */ /* 0x000fe20000400000 */
[----:B0-----:R-:W-:Y:S06]  /*1300*/  @P0 EXIT ;  /* 0x000000000000094d */ /* 0x001fec0003800000 */
[----:B------:R-:W-:Y:S01]  /*1310*/  STG.E.128 desc[UR4][R2.64+0x800], R12 ;  /* 0x0008000c02007986 */ /* 0x000fe2000c101d04 */
[----:B------:R-:W-:Y:S05]  /*1320*/  EXIT ;  /* 0x000000000000794d */ /* 0x000fea0003800000 */
.L_x_0:
[----:B------:R-:W-:-:S00]  /*1330*/  BRA `(.L_x_0) ;  /* 0xfffffffc00fc7947 */ /* 0x000fc0000383ffff */
[----:B------:R-:W-:-:S00]  /*1340*/  NOP ;  /* 0x0000000000007918 */ /* 0x000fc00000000000 */
        /* <DEDUP_REMOVED lines=11> */
.L_x_1:


//--------------------- .nv.global.init           --------------------------
	.section	.nv.global.init,"aw",@progbits
.nv.global.init:
	.type		_$_str,@object
	.size		_$_str,(_$_str_$_2 - _$_str)
_$_str:
        /*0000*/ 	.byte	0x5f, 0x5f, 0x43, 0x55, 0x44, 0x41, 0x5f, 0x46, 0x54, 0x5a, 0x00
	.type		_$_str_$_2,@object
	.size		_$_str_$_2,(.L_1 - _$_str_$_2)
_$_str_$_2:
        /*000b*/ 	.byte	0x5f, 0x5f, 0x43, 0x55, 0x44, 0x41, 0x5f, 0x50, 0x52, 0x45, 0x43, 0x5f, 0x53, 0x51, 0x52, 0x54
        /*001b*/ 	.byte	0x00
.L_1:


//--------------------- .nv.constant0.triton_poi_fused__native_batch_norm_legit_no_training_mul_sigmoid_27 --------------------------
	.section	.nv.constant0.triton_poi_fused__native_batch_norm_legit_no_training_mul_sigmoid_27,"a",@progbits
	.sectionflags	@""
	.align	4
.nv.constant0.triton_poi_fused__native_batch_norm_legit_no_training_mul_sigmoid_27:
	.zero		580
